	.headerflags	@"EF_CUDA_TEXMODE_UNIFIED EF_CUDA_64BIT_ADDRESS EF_CUDA_ACCELERATORS EF_CUDA_SM90 EF_CUDA_VIRTUAL_SM(EF_CUDA_SM90)"
	.elftype	@"ET_EXEC"


//--------------------- .nv.info                  --------------------------
	.section	.nv.info,"",@"SHT_CUDA_INFO"
	.align	4


	//----- nvinfo : EIATTR_REGCOUNT
	.align		4
        /*0000*/ 	.byte	0x04, 0x2f
        /*0002*/ 	.short	(.L_3 - .L_2)
	.align		4
.L_2:
        /*0004*/ 	.word	index@(triton_poi_fused__native_batch_norm_legit_no_training_relu_35)
        /*0008*/ 	.word	0x00000011


	//----- nvinfo : EIATTR_MIN_STACK_SIZE
	.align		4
.L_3:
        /*000c*/ 	.byte	0x04, 0x12
        /*000e*/ 	.short	(.L_5 - .L_4)
	.align		4
.L_4:
        /*0010*/ 	.word	index@(triton_poi_fused__native_batch_norm_legit_no_training_relu_35)
        /*0014*/ 	.word	0x00000000


	//----- nvinfo : EIATTR_FRAME_SIZE
	.align		4
.L_5:
        /*0018*/ 	.byte	0x04, 0x11
        /*001a*/ 	.short	(.L_7 - .L_6)
	.align		4
.L_6:
        /*001c*/ 	.word	index@(triton_poi_fused__native_batch_norm_legit_no_training_relu_35)
        /*0020*/ 	.word	0x00000000


	//----- nvinfo : EIATTR_MIN_STACK_SIZE
	.align		4
.L_7:
        /*0024*/ 	.byte	0x04, 0x12
        /*0026*/ 	.short	(.L_9 - .L_8)
	.align		4
.L_8:
        /*0028*/ 	.word	index@(triton_poi_fused__native_batch_norm_legit_no_training_relu_35)
        /*002c*/ 	.word	0x00000000
.L_9:


//--------------------- .nv.info.triton_poi_fused__native_batch_norm_legit_no_training_relu_35 --------------------------
	.section	.nv.info.triton_poi_fused__native_batch_norm_legit_no_training_relu_35,"",@"SHT_CUDA_INFO"
	.sectionflags	@""
	.align	4


	//----- nvinfo : EIATTR_CUDA_API_VERSION
	.align		4
        /*0000*/ 	.byte	0x04, 0x37
        /*0002*/ 	.short	(.L_11 - .L_10)
.L_10:
        /*0004*/ 	.word	0x0000007c


	//----- nvinfo : EIATTR_KPARAM_INFO
	.align		4
.L_11:
        /*0008*/ 	.byte	0x04, 0x17
        /*000a*/ 	.short	(.L_13 - .L_12)
.L_12:
        /*000c*/ 	.word	0x00000000
        /*0010*/ 	.short	0x0006
        /*0012*/ 	.short	0x0030
        /*0014*/ 	.byte	0x00, 0xf0, 0x11, 0x00


	//----- nvinfo : EIATTR_KPARAM_INFO
	.align		4
.L_13:
        /*0018*/ 	.byte	0x04, 0x17
        /*001a*/ 	.short	(.L_15 - .L_14)
.L_14:
        /*001c*/ 	.word	0x00000000
        /*0020*/ 	.short	0x0005
        /*0022*/ 	.short	0x0028
        /*0024*/ 	.byte	0x00, 0xf4, 0x21, 0x00


	//----- nvinfo : EIATTR_KPARAM_INFO
	.align		4
.L_15:
        /*0028*/ 	.byte	0x04, 0x17
        /*002a*/ 	.short	(.L_17 - .L_16)
.L_16:
        /*002c*/ 	.word	0x00000000
        /*0030*/ 	.short	0x0004
        /*0032*/ 	.short	0x0020
        /*0034*/ 	.byte	0x00, 0xf4, 0x21, 0x00


	//----- nvinfo : EIATTR_KPARAM_INFO
	.align		4
.L_17:
        /*0038*/ 	.byte	0x04, 0x17
        /*003a*/ 	.short	(.L_19 - .L_18)
.L_18:
        /*003c*/ 	.word	0x00000000
        /*0040*/ 	.short	0x0003
        /*0042*/ 	.short	0x0018
        /*0044*/ 	.byte	0x00, 0xf4, 0x21, 0x00


	//----- nvinfo : EIATTR_KPARAM_INFO
	.align		4
.L_19:
        /*0048*/ 	.byte	0x04, 0x17
        /*004a*/ 	.short	(.L_21 - .L_20)
.L_20:
        /*004c*/ 	.word	0x00000000
        /*0050*/ 	.short	0x0002
        /*0052*/ 	.short	0x0010
        /*0054*/ 	.byte	0x00, 0xf4, 0x21, 0x00


	//----- nvinfo : EIATTR_KPARAM_INFO
	.align		4
.L_21:
        /*0058*/ 	.byte	0x04, 0x17
        /*005a*/ 	.short	(.L_23 - .L_22)
.L_22:
        /*005c*/ 	.word	0x00000000
        /*0060*/ 	.short	0x0001
        /*0062*/ 	.short	0x0008
        /*0064*/ 	.byte	0x00, 0xf4, 0x21, 0x00


	//----- nvinfo : EIATTR_KPARAM_INFO
	.align		4
.L_23:
        /*0068*/ 	.byte	0x04, 0x17
        /*006a*/ 	.short	(.L_25 - .L_24)
.L_24:
        /*006c*/ 	.word	0x00000000
        /*0070*/ 	.short	0x0000
        /*0072*/ 	.short	0x0000
        /*0074*/ 	.byte	0x00, 0xf4, 0x21, 0x00


	//----- nvinfo : EIATTR_SPARSE_MMA_MASK
	.align		4
.L_25:
        /*0078*/ 	.byte	0x03, 0x50
        /*007a*/ 	.short	0x0000


	//----- nvinfo : EIATTR_MAXREG_COUNT
	.align		4
        /*007c*/ 	.byte	0x03, 0x1b
        /*007e*/ 	.short	0x00ff


	//----- nvinfo : EIATTR_EXIT_INSTR_OFFSETS
	.align		4
        /*0080*/ 	.byte	0x04, 0x1c
        /*0082*/ 	.short	(.L_27 - .L_26)


	//   ....[0]....
.L_26:
        /*0084*/ 	.word	0x00000350


	//----- nvinfo : EIATTR_REQNTID
	.align		4
.L_27:
        /*0088*/ 	.byte	0x04, 0x10
        /*008a*/ 	.short	(.L_29 - .L_28)
.L_28:
        /*008c*/ 	.word	0x00000100
        /*0090*/ 	.word	0x00000001
        /*0094*/ 	.word	0x00000001


	//----- nvinfo : EIATTR_CBANK_PARAM_SIZE
	.align		4
.L_29:
        /*0098*/ 	.byte	0x03, 0x19
        /*009a*/ 	.short	0x0034


	//----- nvinfo : EIATTR_PARAM_CBANK
	.align		4
        /*009c*/ 	.byte	0x04, 0x0a
        /*009e*/ 	.short	(.L_31 - .L_30)
	.align		4
.L_30:
        /*00a0*/ 	.word	index@(.nv.constant0.triton_poi_fused__native_batch_norm_legit_no_training_relu_35)
        /*00a4*/ 	.short	0x0210
        /*00a6*/ 	.short	0x0034


	//----- nvinfo : EIATTR_SW_WAR
	.align		4
.L_31:
        /*00a8*/ 	.byte	0x04, 0x36
        /*00aa*/ 	.short	(.L_33 - .L_32)
.L_32:
        /*00ac*/ 	.word	0x00000008
.L_33:


//--------------------- .nv.callgraph             --------------------------
	.section	.nv.callgraph,"",@"SHT_CUDA_CALLGRAPH"
	.align	4
	.sectionentsize	8
	.align		4
        /*0000*/ 	.word	0x00000000
	.align		4
        /*0004*/ 	.word	0xffffffff
	.align		4
        /*0008*/ 	.word	0x00000000
	.align		4
        /*000c*/ 	.word	0xfffffffe
	.align		4
        /*0010*/ 	.word	0x00000000
	.align		4
        /*0014*/ 	.word	0xfffffffd
	.align		4
        /*0018*/ 	.word	0x00000000
	.align		4
        /*001c*/ 	.word	0xfffffffc


//--------------------- .nv.constant4             --------------------------
	.section	.nv.constant4,"a",@progbits
	.align	8
	.align		8
.nv.constant4:
        /*0000*/ 	.dword	_$_str
	.align		8
        /*0008*/ 	.dword	_$_str_$_2


//--------------------- .text.triton_poi_fused__native_batch_norm_legit_no_training_relu_35 --------------------------
	.section	.text.triton_poi_fused__native_batch_norm_legit_no_training_relu_35,"ax",@progbits
	.align	128
        .global         triton_poi_fused__native_batch_norm_legit_no_training_relu_35
        .type           triton_poi_fused__native_batch_norm_legit_no_training_relu_35,@function
        .size           triton_poi_fused__native_batch_norm_legit_no_training_relu_35,(.L_x_1 - triton_poi_fused__native_batch_norm_legit_no_training_relu_35)
        .other          triton_poi_fused__native_batch_norm_legit_no_training_relu_35,@"STO_CUDA_ENTRY STV_DEFAULT"
triton_poi_fused__native_batch_norm_legit_no_training_relu_35:
.text.triton_poi_fused__native_batch_norm_legit_no_training_relu_35:
[----:B------:R-:W-:Y:S01]  /*0000*/  LDC R1, c[0x0][0x28] ;  /* 0x00000a00ff017b82 */ /* 0x000fe20000000800 */
[----:B------:R-:W1:Y:S07]  /*0010*/  S2R R0, SR_TID.X ;  /* 0x0000000000007919 */ /* 0x000e6e0000002100 */
[----:B------:R-:W2:Y:S01]  /*0020*/  LDC.64 R6, c[0x0][0x220] ;  /* 0x00008800ff067b82 */ /* 0x000ea20000000a00 */
[----:B------:R-:W-:Y:S01]  /*0030*/  ULDC.64 UR4, c[0x0][0x208] ;  /* 0x0000820000047ab9 */ /* 0x000fe20000000a00 */
[----:B------:R-:W3:Y:S06]  /*0040*/  S2R R5, SR_CTAID.X ;  /* 0x0000000000057919 */ /* 0x000eec0000002500 */
[----:B------:R-:W4:Y:S08]  /*0050*/  LDC.64 R8, c[0x0][0x228] ;  /* 0x00008a00ff087b82 */ /* 0x000f300000000a00 */
[----:B------:R-:W5:Y:S01]  /*0060*/  LDC.64 R10, c[0x0][0x230] ;  /* 0x00008c00ff0a7b82 */ /* 0x000f620000000a00 */
[----:B-1----:R-:W-:-:S02]  /*0070*/  SHF.L.U32 R0, R0, 0x1, RZ ;  /* 0x0000000100007819 */ /* 0x002fc400000006ff */
[----:B---3--:R-:W-:Y:S02]  /*0080*/  SHF.R.S32.HI R3, RZ, 0x16, R5 ;  /* 0x00000016ff037819 */ /* 0x008fe40000011405 */
[----:B------:R-:W-:Y:S02]  /*0090*/  LOP3.LUT R0, R0, 0x1fe, RZ, 0xc0, !PT ;  /* 0x000001fe00007812 */ /* 0x000fe400078ec0ff */
[----:B------:R-:W-:Y:S02]  /*00a0*/  SGXT R3, R3, 0x1 ;  /* 0x000000010303781a */ /* 0x000fe40000000200 */
[----:B------:R-:W-:Y:S02]  /*00b0*/  LEA R0, R5, R0, 0x9 ;  /* 0x0000000005007211 */ /* 0x000fe400078e48ff */
[----:B------:R-:W1:Y:S02]  /*00c0*/  LDC.64 R4, c[0x0][0x218] ;  /* 0x00008600ff047b82 */ /* 0x000e640000000a00 */
[----:B------:R-:W-:-:S04]  /*00d0*/  LEA.HI R3, R3, R0, RZ, 0xc ;  /* 0x0000000003037211 */ /* 0x000fc800078f60ff */
[----:B------:R-:W-:-:S04]  /*00e0*/  SHF.R.S32.HI R3, RZ, 0xc, R3 ;  /* 0x0000000cff037819 */ /* 0x000fc80000011403 */
[----:B------:R-:W-:-:S04]  /*00f0*/  LEA.HI R2, R3, R3, RZ, 0x6 ;  /* 0x0000000303027211 */ /* 0x000fc800078f30ff */
[----:B------:R-:W-:-:S04]  /*0100*/  LOP3.LUT R2, R2, 0xffffffc0, RZ, 0xc0, !PT ;  /* 0xffffffc002027812 */ /* 0x000fc800078ec0ff */
[----:B------:R-:W-:Y:S02]  /*0110*/  IADD3 R13, R3, -R2, RZ ;  /* 0x80000002030d7210 */ /* 0x000fe40007ffe0ff */
[----:B------:R-:W3:Y:S03]  /*0120*/  LDC.64 R2, c[0x0][0x210] ;  /* 0x00008400ff027b82 */ /* 0x000ee60000000a00 */
[----:B--2---:R-:W-:-:S06]  /*0130*/  IMAD.WIDE R6, R13, 0x4, R6 ;  /* 0x000000040d067825 */ /* 0x004fcc00078e0206 */
[----:B------:R-:W2:Y:S01]  /*0140*/  LDG.E.EL R6, desc[UR4][R6.64] ;  /* 0x0000000406067981 */ /* 0x000ea2000c2e1900 */
[----:B-1----:R-:W-:-:S05]  /*0150*/  IMAD.WIDE R4, R13, 0x4, R4 ;  /* 0x000000040d047825 */ /* 0x002fca00078e0204 */
[----:B------:R1:W2:Y:S01]  /*0160*/  LDG.E.EL R12, desc[UR4][R4.64] ;  /* 0x00000004040c7981 */ /* 0x0002a2000c2e1900 */
[----:B---3--:R-:W-:Y:S01]  /*0170*/  IMAD.WIDE R2, R0, 0x4, R2 ;  /* 0x0000000400027825 */ /* 0x008fe200078e0202 */
[----:B------:R-:W-:Y:S01]  /*0180*/  HFMA2.MMA R14, -RZ, RZ, 1.625, 0 ;  /* 0x3e800000ff0e7435 */ /* 0x000fe200000001ff */
[----:B-1----:R-:W1:Y:S04]  /*0190*/  LDC.64 R4, c[0x0][0x238] ;  /* 0x00008e00ff047b82 */ /* 0x002e680000000a00 */
[----:B------:R-:W3:Y:S01]  /*01a0*/  LDG.E.64 R2, desc[UR4][R2.64] ;  /* 0x0000000402027981 */ /* 0x000ee2000c1e1b00 */
[----:B----4-:R-:W-:-:S04]  /*01b0*/  IMAD.WIDE R8, R13, 0x4, R8 ;  /* 0x000000040d087825 */ /* 0x010fc800078e0208 */
[----:B-----5:R-:W-:Y:S02]  /*01c0*/  IMAD.WIDE R10, R13, 0x4, R10 ;  /* 0x000000040d0a7825 */ /* 0x020fe400078e020a */
[----:B------:R-:W4:Y:S04]  /*01d0*/  LDG.E.EL R8, desc[UR4][R8.64] ;  /* 0x0000000408087981 */ /* 0x000f28000c2e1900 */
[----:B------:R-:W4:Y:S01]  /*01e0*/  LDG.E.EL R11, desc[UR4][R10.64] ;  /* 0x000000040a0b7981 */ /* 0x000f22000c2e1900 */
[----:B-1----:R-:W-:-:S04]  /*01f0*/  IMAD.WIDE R4, R0, 0x4, R4 ;  /* 0x0000000400047825 */ /* 0x002fc800078e0204 */
[----:B--2---:R-:W-:-:S04]  /*0200*/  FADD R6, R6, 9.9999997473787516356e-06 ;  /* 0x3727c5ac06067421 */ /* 0x004fc80000000000 */
[----:B------:R-:W1:Y:S02]  /*0210*/  MUFU.SQRT R7, R6 ;  /* 0x0000000600077308 */ /* 0x000e640000002000 */
[C---:B-1----:R-:W-:Y:S02]  /*0220*/  FSETP.GT.AND P0, PT, R7.reuse, 8.50705917302346158658e+37, PT ;  /* 0x7e8000000700780b */ /* 0x042fe40003f04000 */
[----:B------:R-:W-:-:S11]  /*0230*/  FSETP.GEU.AND P1, PT, R7, 1.175494350822287508e-38, PT ;  /* 0x008000000700780b */ /* 0x000fd60003f2e000 */
[----:B------:R-:W-:-:S04]  /*0240*/  @P0 FMUL R7, R7, 0.25 ;  /* 0x3e80000007070820 */ /* 0x000fc80000400000 */
[----:B------:R-:W-:-:S06]  /*0250*/  @!P1 FMUL R7, R7, 16777216 ;  /* 0x4b80000007079820 */ /* 0x000fcc0000400000 */
[----:B------:R-:W1:Y:S01]  /*0260*/  MUFU.RCP R7, R7 ;  /* 0x0000000700077308 */ /* 0x000e620000001000 */
[----:B------:R-:W-:Y:S01]  /*0270*/  FSEL R14, R14, 1, P0 ;  /* 0x3f8000000e0e7808 */ /* 0x000fe20000000000 */
[----:B---3--:R-:W-:-:S04]  /*0280*/  FADD R2, R2, -R12 ;  /* 0x8000000c02027221 */ /* 0x008fc80000000000 */
[----:B------:R-:W-:Y:S01]  /*0290*/  @!P1 FMUL R14, R14, 16777216 ;  /* 0x4b8000000e0e9820 */ /* 0x000fe20000400000 */
[----:B------:R-:W-:-:S03]  /*02a0*/  FADD R3, R3, -R12 ;  /* 0x8000000c03037221 */ /* 0x000fc60000000000 */
[----:B-1----:R-:W-:-:S04]  /*02b0*/  FMUL R14, R7, R14 ;  /* 0x0000000e070e7220 */ /* 0x002fc80000400000 */
[-C--:B------:R-:W-:Y:S01]  /*02c0*/  FMUL R2, R2, R14.reuse ;  /* 0x0000000e02027220 */ /* 0x080fe20000400000 */
[----:B------:R-:W-:-:S03]  /*02d0*/  FMUL R14, R3, R14 ;  /* 0x0000000e030e7220 */ /* 0x000fc60000400000 */
[C-C-:B----4-:R-:W-:Y:S01]  /*02e0*/  FFMA R2, R8.reuse, R2, R11.reuse ;  /* 0x0000000208027223 */ /* 0x150fe2000000000b */
[----:B------:R-:W-:-:S04]  /*02f0*/  FFMA R14, R8, R14, R11 ;  /* 0x0000000e080e7223 */ /* 0x000fc8000000000b */
[----:B------:R-:W-:Y:S02]  /*0300*/  FSETP.GEU.AND P0, PT, R2, RZ, PT ;  /* 0x000000ff0200720b */ /* 0x000fe40003f0e000 */
[----:B------:R-:W-:Y:S02]  /*0310*/  FSETP.GEU.AND P1, PT, R14, RZ, PT ;  /* 0x000000ff0e00720b */ /* 0x000fe40003f2e000 */
[----:B------:R-:W-:Y:S02]  /*0320*/  FSEL R2, R2, RZ, P0 ;  /* 0x000000ff02027208 */ /* 0x000fe40000000000 */
[----:B------:R-:W-:-:S05]  /*0330*/  FSEL R3, R14, RZ, P1 ;  /* 0x000000ff0e037208 */ /* 0x000fca0000800000 */
[----:B------:R-:W-:Y:S01]  /*0340*/  STG.E.64 desc[UR4][R4.64], R2 ;  /* 0x0000000204007986 */ /* 0x000fe2000c101b04 */
[----:B------:R-:W-:Y:S05]  /*0350*/  EXIT ;  /* 0x000000000000794d */ /* 0x000fea0003800000 */
.L_x_0:
[----:B------:R-:W-:-:S00]  /*0360*/  BRA `(.L_x_0) ;  /* 0xfffffffc00fc7947 */ /* 0x000fc0000383ffff */
[----:B------:R-:W-:-:S00]  /*0370*/  NOP ;  /* 0x0000000000007918 */ /* 0x000fc00000000000 */
        /* <DEDUP_REMOVED lines=8> */
.L_x_1:


//--------------------- .nv.global.init           --------------------------
	.section	.nv.global.init,"aw",@progbits
.nv.global.init:
	.type		_$_str,@object
	.size		_$_str,(_$_str_$_2 - _$_str)
_$_str:
        /*0000*/ 	.byte	0x5f, 0x5f, 0x43, 0x55, 0x44, 0x41, 0x5f, 0x46, 0x54, 0x5a, 0x00
	.type		_$_str_$_2,@object
	.size		_$_str_$_2,(.L_1 - _$_str_$_2)
_$_str_$_2:
        /*000b*/ 	.byte	0x5f, 0x5f, 0x43, 0x55, 0x44, 0x41, 0x5f, 0x50, 0x52, 0x45, 0x43, 0x5f, 0x53, 0x51, 0x52, 0x54
        /*001b*/ 	.byte	0x00
.L_1:


//--------------------- .nv.constant0.triton_poi_fused__native_batch_norm_legit_no_training_relu_35 --------------------------
	.section	.nv.constant0.triton_poi_fused__native_batch_norm_legit_no_training_relu_35,"a",@progbits
	.sectionflags	@""
	.align	4
.nv.constant0.triton_poi_fused__native_batch_norm_legit_no_training_relu_35:
	.zero		580
